	.headerflags	@"EF_CUDA_TEXMODE_UNIFIED EF_CUDA_64BIT_ADDRESS EF_CUDA_ACCELERATORS EF_CUDA_SM90 EF_CUDA_VIRTUAL_SM(EF_CUDA_SM90)"
	.elftype	@"ET_EXEC"


//--------------------- .nv.info                  --------------------------
	.section	.nv.info,"",@"SHT_CUDA_INFO"
	.align	4


	//----- nvinfo : EIATTR_REGCOUNT
	.align		4
        /*0000*/ 	.byte	0x04, 0x2f
        /*0002*/ 	.short	(.L_3 - .L_2)
	.align		4
.L_2:
        /*0004*/ 	.word	index@(triton_poi_fused__native_batch_norm_legit_no_training_relu_18)
        /*0008*/ 	.word	0x00000024


	//----- nvinfo : EIATTR_MIN_STACK_SIZE
	.align		4
.L_3:
        /*000c*/ 	.byte	0x04, 0x12
        /*000e*/ 	.short	(.L_5 - .L_4)
	.align		4
.L_4:
        /*0010*/ 	.word	index@(triton_poi_fused__native_batch_norm_legit_no_training_relu_18)
        /*0014*/ 	.word	0x00000000


	//----- nvinfo : EIATTR_FRAME_SIZE
	.align		4
.L_5:
        /*0018*/ 	.byte	0x04, 0x11
        /*001a*/ 	.short	(.L_7 - .L_6)
	.align		4
.L_6:
        /*001c*/ 	.word	index@(triton_poi_fused__native_batch_norm_legit_no_training_relu_18)
        /*0020*/ 	.word	0x00000000


	//----- nvinfo : EIATTR_MIN_STACK_SIZE
	.align		4
.L_7:
        /*0024*/ 	.byte	0x04, 0x12
        /*0026*/ 	.short	(.L_9 - .L_8)
	.align		4
.L_8:
        /*0028*/ 	.word	index@(triton_poi_fused__native_batch_norm_legit_no_training_relu_18)
        /*002c*/ 	.word	0x00000000
.L_9:


//--------------------- .nv.info.triton_poi_fused__native_batch_norm_legit_no_training_relu_18 --------------------------
	.section	.nv.info.triton_poi_fused__native_batch_norm_legit_no_training_relu_18,"",@"SHT_CUDA_INFO"
	.sectionflags	@""
	.align	4


	//----- nvinfo : EIATTR_CUDA_API_VERSION
	.align		4
        /*0000*/ 	.byte	0x04, 0x37
        /*0002*/ 	.short	(.L_11 - .L_10)
.L_10:
        /*0004*/ 	.word	0x0000007c


	//----- nvinfo : EIATTR_KPARAM_INFO
	.align		4
.L_11:
        /*0008*/ 	.byte	0x04, 0x17
        /*000a*/ 	.short	(.L_13 - .L_12)
.L_12:
        /*000c*/ 	.word	0x00000000
        /*0010*/ 	.short	0x0006
        /*0012*/ 	.short	0x0030
        /*0014*/ 	.byte	0x00, 0xf0, 0x11, 0x00


	//----- nvinfo : EIATTR_KPARAM_INFO
	.align		4
.L_13:
        /*0018*/ 	.byte	0x04, 0x17
        /*001a*/ 	.short	(.L_15 - .L_14)
.L_14:
        /*001c*/ 	.word	0x00000000
        /*0020*/ 	.short	0x0005
        /*0022*/ 	.short	0x0028
        /*0024*/ 	.byte	0x00, 0xf4, 0x21, 0x00


	//----- nvinfo : EIATTR_KPARAM_INFO
	.align		4
.L_15:
        /*0028*/ 	.byte	0x04, 0x17
        /*002a*/ 	.short	(.L_17 - .L_16)
.L_16:
        /*002c*/ 	.word	0x00000000
        /*0030*/ 	.short	0x0004
        /*0032*/ 	.short	0x0020
        /*0034*/ 	.byte	0x00, 0xf4, 0x21, 0x00


	//----- nvinfo : EIATTR_KPARAM_INFO
	.align		4
.L_17:
        /*0038*/ 	.byte	0x04, 0x17
        /*003a*/ 	.short	(.L_19 - .L_18)
.L_18:
        /*003c*/ 	.word	0x00000000
        /*0040*/ 	.short	0x0003
        /*0042*/ 	.short	0x0018
        /*0044*/ 	.byte	0x00, 0xf4, 0x21, 0x00


	//----- nvinfo : EIATTR_KPARAM_INFO
	.align		4
.L_19:
        /*0048*/ 	.byte	0x04, 0x17
        /*004a*/ 	.short	(.L_21 - .L_20)
.L_20:
        /*004c*/ 	.word	0x00000000
        /*0050*/ 	.short	0x0002
        /*0052*/ 	.short	0x0010
        /*0054*/ 	.byte	0x00, 0xf4, 0x21, 0x00


	//----- nvinfo : EIATTR_KPARAM_INFO
	.align		4
.L_21:
        /*0058*/ 	.byte	0x04, 0x17
        /*005a*/ 	.short	(.L_23 - .L_22)
.L_22:
        /*005c*/ 	.word	0x00000000
        /*0060*/ 	.short	0x0001
        /*0062*/ 	.short	0x0008
        /*0064*/ 	.byte	0x00, 0xf4, 0x21, 0x00


	//----- nvinfo : EIATTR_KPARAM_INFO
	.align		4
.L_23:
        /*0068*/ 	.byte	0x04, 0x17
        /*006a*/ 	.short	(.L_25 - .L_24)
.L_24:
        /*006c*/ 	.word	0x00000000
        /*0070*/ 	.short	0x0000
        /*0072*/ 	.short	0x0000
        /*0074*/ 	.byte	0x00, 0xf4, 0x21, 0x00


	//----- nvinfo : EIATTR_SPARSE_MMA_MASK
	.align		4
.L_25:
        /*0078*/ 	.byte	0x03, 0x50
        /*007a*/ 	.short	0x0000


	//----- nvinfo : EIATTR_MAXREG_COUNT
	.align		4
        /*007c*/ 	.byte	0x03, 0x1b
        /*007e*/ 	.short	0x00ff


	//----- nvinfo : EIATTR_EXIT_INSTR_OFFSETS
	.align		4
        /*0080*/ 	.byte	0x04, 0x1c
        /*0082*/ 	.short	(.L_27 - .L_26)


	//   ....[0]....
.L_26:
        /*0084*/ 	.word	0x00000b30


	//   ....[1]....
        /*0088*/ 	.word	0x00000b50


	//----- nvinfo : EIATTR_REQNTID
	.align		4
.L_27:
        /*008c*/ 	.byte	0x04, 0x10
        /*008e*/ 	.short	(.L_29 - .L_28)
.L_28:
        /*0090*/ 	.word	0x00000080
        /*0094*/ 	.word	0x00000001
        /*0098*/ 	.word	0x00000001


	//----- nvinfo : EIATTR_CBANK_PARAM_SIZE
	.align		4
.L_29:
        /*009c*/ 	.byte	0x03, 0x19
        /*009e*/ 	.short	0x0034


	//----- nvinfo : EIATTR_PARAM_CBANK
	.align		4
        /*00a0*/ 	.byte	0x04, 0x0a
        /*00a2*/ 	.short	(.L_31 - .L_30)
	.align		4
.L_30:
        /*00a4*/ 	.word	index@(.nv.constant0.triton_poi_fused__native_batch_norm_legit_no_training_relu_18)
        /*00a8*/ 	.short	0x0210
        /*00aa*/ 	.short	0x0034


	//----- nvinfo : EIATTR_SW_WAR
	.align		4
.L_31:
        /*00ac*/ 	.byte	0x04, 0x36
        /*00ae*/ 	.short	(.L_33 - .L_32)
.L_32:
        /*00b0*/ 	.word	0x00000008
.L_33:


//--------------------- .nv.callgraph             --------------------------
	.section	.nv.callgraph,"",@"SHT_CUDA_CALLGRAPH"
	.align	4
	.sectionentsize	8
	.align		4
        /*0000*/ 	.word	0x00000000
	.align		4
        /*0004*/ 	.word	0xffffffff
	.align		4
        /*0008*/ 	.word	0x00000000
	.align		4
        /*000c*/ 	.word	0xfffffffe
	.align		4
        /*0010*/ 	.word	0x00000000
	.align		4
        /*0014*/ 	.word	0xfffffffd
	.align		4
        /*0018*/ 	.word	0x00000000
	.align		4
        /*001c*/ 	.word	0xfffffffc


//--------------------- .nv.constant4             --------------------------
	.section	.nv.constant4,"a",@progbits
	.align	8
	.align		8
.nv.constant4:
        /*0000*/ 	.dword	_$_str
	.align		8
        /*0008*/ 	.dword	_$_str_$_2


//--------------------- .text.triton_poi_fused__native_batch_norm_legit_no_training_relu_18 --------------------------
	.section	.text.triton_poi_fused__native_batch_norm_legit_no_training_relu_18,"ax",@progbits
	.align	128
        .global         triton_poi_fused__native_batch_norm_legit_no_training_relu_18
        .type           triton_poi_fused__native_batch_norm_legit_no_training_relu_18,@function
        .size           triton_poi_fused__native_batch_norm_legit_no_training_relu_18,(.L_x_1 - triton_poi_fused__native_batch_norm_legit_no_training_relu_18)
        .other          triton_poi_fused__native_batch_norm_legit_no_training_relu_18,@"STO_CUDA_ENTRY STV_DEFAULT"
triton_poi_fused__native_batch_norm_legit_no_training_relu_18:
.text.triton_poi_fused__native_batch_norm_legit_no_training_relu_18:
[----:B------:R-:W0:Y:S02]  /*0000*/  LDC R1, c[0x0][0x28] ;  /* 0x00000a00ff017b82 */ /* 0x000e240000000800 */
[----:B------:R-:W1:Y:S01]  /*0010*/  S2R R0, SR_TID.X ;  /* 0x0000000000007919 */ /* 0x000e620000002100 */
[----:B------:R-:W2:Y:S01]  /*0020*/  LDC.64 R28, c[0x0][0x220] ;  /* 0x00008800ff1c7b82 */ /* 0x000ea20000000a00 */
[----:B------:R-:W3:Y:S07]  /*0030*/  S2R R3, SR_CTAID.X ;  /* 0x0000000000037919 */ /* 0x000eee0000002500 */
[----:B------:R-:W4:Y:S01]  /*0040*/  LDC.64 R32, c[0x0][0x210] ;  /* 0x00008400ff207b82 */ /* 0x000f220000000a00 */
[----:B------:R-:W-:Y:S01]  /*0050*/  ULDC.64 UR4, c[0x0][0x208] ;  /* 0x0000820000047ab9 */ /* 0x000fe20000000a00 */
[----:B------:R-:W-:-:S02]  /*0060*/  CS2R R4, SRZ ;  /* 0x0000000000047805 */ /* 0x000fc4000001ff00 */
[----:B------:R-:W-:Y:S02]  /*0070*/  CS2R R6, SRZ ;  /* 0x0000000000067805 */ /* 0x000fe4000001ff00 */
[----:B------:R-:W-:Y:S02]  /*0080*/  CS2R R8, SRZ ;  /* 0x0000000000087805 */ /* 0x000fe4000001ff00 */
[----:B------:R-:W-:Y:S01]  /*0090*/  CS2R R10, SRZ ;  /* 0x00000000000a7805 */ /* 0x000fe2000001ff00 */
[----:B------:R-:W5:Y:S01]  /*00a0*/  LDC.64 R30, c[0x0][0x218] ;  /* 0x00008600ff1e7b82 */ /* 0x000f620000000a00 */
[----:B-1----:R-:W-:-:S04]  /*00b0*/  SHF.L.U32 R0, R0, 0x2, RZ ;  /* 0x0000000200007819 */ /* 0x002fc800000006ff */
[----:B------:R-:W-:Y:S02]  /*00c0*/  LOP3.LUT R0, R0, 0x1fc, RZ, 0xc0, !PT ;  /* 0x000001fc00007812 */ /* 0x000fe400078ec0ff */
[----:B---3--:R-:W-:Y:S02]  /*00d0*/  SHF.R.S32.HI R2, RZ, 0x15, R3 ;  /* 0x00000015ff027819 */ /* 0x008fe40000011403 */
[----:B------:R-:W-:Y:S02]  /*00e0*/  LEA R0, R3, R0, 0xa ;  /* 0x0000000003007211 */ /* 0x000fe400078e50ff */
[----:B------:R-:W-:Y:S02]  /*00f0*/  SGXT R3, R2, 0x1 ;  /* 0x000000010203781a */ /* 0x000fe40000000200 */
[----:B------:R-:W-:Y:S02]  /*0100*/  ISETP.GE.AND P1, PT, R0, 0x7c080, PT ;  /* 0x0007c0800000780c */ /* 0x000fe40003f26270 */
[----:B------:R-:W-:-:S02]  /*0110*/  CS2R R12, SRZ ;  /* 0x00000000000c7805 */ /* 0x000fc4000001ff00 */
[----:B------:R-:W-:Y:S02]  /*0120*/  LEA.HI R3, R3, R0, RZ, 0x5 ;  /* 0x0000000003037211 */ /* 0x000fe400078f28ff */
[----:B------:R-:W-:Y:S01]  /*0130*/  CS2R R14, SRZ ;  /* 0x00000000000e7805 */ /* 0x000fe2000001ff00 */
[----:B----4-:R-:W-:Y:S01]  /*0140*/  IMAD.WIDE R32, R0, 0x4, R32 ;  /* 0x0000000400207825 */ /* 0x010fe200078e0220 */
[----:B------:R-:W-:-:S04]  /*0150*/  LOP3.LUT R3, R3, 0xffffffe0, RZ, 0xc0, !PT ;  /* 0xffffffe003037812 */ /* 0x000fc800078ec0ff */
[----:B------:R-:W-:Y:S01]  /*0160*/  IADD3 R2, R0, -R3, RZ ;  /* 0x8000000300027210 */ /* 0x000fe20007ffe0ff */
[----:B------:R-:W3:Y:S04]  /*0170*/  @!P1 LDG.E.128 R4, desc[UR4][R32.64] ;  /* 0x0000000420049981 */ /* 0x000ee8000c1e1d00 */
[----:B--2---:R-:W-:-:S04]  /*0180*/  IMAD.WIDE R28, R2, 0x4, R28 ;  /* 0x00000004021c7825 */ /* 0x004fc800078e021c */
[----:B-----5:R-:W-:Y:S01]  /*0190*/  IMAD.WIDE R30, R2, 0x4, R30 ;  /* 0x00000004021e7825 */ /* 0x020fe200078e021e */
[----:B------:R-:W2:Y:S04]  /*01a0*/  @!P1 LDG.E.EL.128 R12, desc[UR4][R28.64] ;  /* 0x000000041c0c9981 */ /* 0x000ea8000c2e1d00 */
[----:B------:R-:W3:Y:S01]  /*01b0*/  @!P1 LDG.E.EL.128 R8, desc[UR4][R30.64] ;  /* 0x000000041e089981 */ /* 0x000ee2000c2e1d00 */
[----:B------:R-:W-:-:S04]  /*01c0*/  IADD3 R3, R0, 0x200, RZ ;  /* 0x0000020000037810 */ /* 0x000fc80007ffe0ff */
[----:B------:R-:W-:Y:S02]  /*01d0*/  ISETP.GE.AND P0, PT, R3, 0x7c080, PT ;  /* 0x0007c0800300780c */ /* 0x000fe40003f06270 */
[----:B------:R-:W-:Y:S02]  /*01e0*/  CS2R R24, SRZ ;  /* 0x0000000000187805 */ /* 0x000fe4000001ff00 */
[----:B------:R-:W-:Y:S02]  /*01f0*/  CS2R R26, SRZ ;  /* 0x00000000001a7805 */ /* 0x000fe4000001ff00 */
[----:B------:R-:W-:Y:S02]  /*0200*/  CS2R R16, SRZ ;  /* 0x0000000000107805 */ /* 0x000fe4000001ff00 */
[----:B------:R-:W-:Y:S02]  /*0210*/  CS2R R18, SRZ ;  /* 0x0000000000127805 */ /* 0x000fe4000001ff00 */
[----:B------:R-:W-:-:S02]  /*0220*/  CS2R R20, SRZ ;  /* 0x0000000000147805 */ /* 0x000fc4000001ff00 */
[----:B------:R-:W-:Y:S01]  /*0230*/  CS2R R22, SRZ ;  /* 0x0000000000167805 */ /* 0x000fe2000001ff00 */
[----:B------:R-:W4:Y:S04]  /*0240*/  @!P0 LDG.E.EL.128 R24, desc[UR4][R28.64] ;  /* 0x000000041c188981 */ /* 0x000f28000c2e1d00 */
[----:B------:R-:W5:Y:S04]  /*0250*/  @!P0 LDG.E.128 R16, desc[UR4][R32.64+0x800] ;  /* 0x0008000420108981 */ /* 0x000f68000c1e1d00 */
[----:B------:R1:W5:Y:S01]  /*0260*/  @!P0 LDG.E.EL.128 R20, desc[UR4][R30.64] ;  /* 0x000000041e148981 */ /* 0x000362000c2e1d00 */
[----:B------:R-:W-:Y:S01]  /*0270*/  HFMA2.MMA R3, -RZ, RZ, 1.625, 0 ;  /* 0x3e800000ff037435 */ /* 0x000fe200000001ff */
[----:B-1----:R-:W1:Y:S02]  /*0280*/  LDC.64 R30, c[0x0][0x230] ;  /* 0x00008c00ff1e7b82 */ /* 0x002e640000000a00 */
[----:B-1----:R-:W-:-:S04]  /*0290*/  IMAD.WIDE R30, R2, 0x4, R30 ;  /* 0x00000004021e7825 */ /* 0x002fc800078e021e */
[----:B--2---:R-:W-:Y:S01]  /*02a0*/  FADD R12, R12, 0.0010000000474974513054 ;  /* 0x3a83126f0c0c7421 */ /* 0x004fe20000000000 */
[----:B---3--:R-:W-:-:S05]  /*02b0*/  FADD R5, -R9, R5 ;  /* 0x0000000509057221 */ /* 0x008fca0000000100 */
[----:B------:R-:W1:Y:S01]  /*02c0*/  MUFU.SQRT R12, R12 ;  /* 0x0000000c000c7308 */ /* 0x000e620000002000 */
[----:B------:R-:W-:Y:S01]  /*02d0*/  FADD R9, R13, 0.0010000000474974513054 ;  /* 0x3a83126f0d097421 */ /* 0x000fe20000000000 */
[----:B------:R-:W-:Y:S01]  /*02e0*/  FADD R4, -R8, R4 ;  /* 0x0000000408047221 */ /* 0x000fe20000000100 */
[----:B------:R-:W-:Y:S01]  /*02f0*/  FADD R8, R14, 0.0010000000474974513054 ;  /* 0x3a83126f0e087421 */ /* 0x000fe20000000000 */
[----:B------:R-:W-:-:S04]  /*0300*/  FADD R14, R15, 0.0010000000474974513054 ;  /* 0x3a83126f0f0e7421 */ /* 0x000fc80000000000 */
[----:B------:R-:W2:Y:S01]  /*0310*/  MUFU.SQRT R9, R9 ;  /* 0x0000000900097308 */ /* 0x000ea20000002000 */
[----:B-1----:R-:W-:-:S07]  /*0320*/  FSETP.GT.AND P5, PT, R12, 8.50705917302346158658e+37, PT ;  /* 0x7e8000000c00780b */ /* 0x002fce0003fa4000 */
[----:B------:R-:W1:Y:S01]  /*0330*/  MUFU.SQRT R8, R8 ;  /* 0x0000000800087308 */ /* 0x000e620000002000 */
[----:B------:R-:W-:Y:S01]  /*0340*/  FSETP.GEU.AND P2, PT, R12, 1.175494350822287508e-38, PT ;  /* 0x008000000c00780b */ /* 0x000fe20003f4e000 */
[----:B----4-:R-:W-:-:S06]  /*0350*/  FADD R24, R24, 0.0010000000474974513054 ;  /* 0x3a83126f18187421 */ /* 0x010fcc0000000000 */
[----:B------:R-:W3:Y:S01]  /*0360*/  MUFU.SQRT R14, R14 ;  /* 0x0000000e000e7308 */ /* 0x000ee20000002000 */
[C---:B--2---:R-:W-:Y:S01]  /*0370*/  FSETP.GT.AND P3, PT, R9.reuse, 8.50705917302346158658e+37, PT ;  /* 0x7e8000000900780b */ /* 0x044fe20003f64000 */
[----:B------:R-:W-:Y:S01]  /*0380*/  FADD R10, -R10, R6 ;  /* 0x000000060a0a7221 */ /* 0x000fe20000000100 */
[----:B------:R-:W-:Y:S01]  /*0390*/  FSETP.GEU.AND P4, PT, R9, 1.175494350822287508e-38, PT ;  /* 0x008000000900780b */ /* 0x000fe20003f8e000 */
[----:B------:R-:W-:Y:S01]  /*03a0*/  @P5 FMUL R12, R12, 0.25 ;  /* 0x3e8000000c0c5820 */ /* 0x000fe20000400000 */
[----:B------:R-:W-:-:S03]  /*03b0*/  FSEL R6, R3, 1, P5 ;  /* 0x3f80000003067808 */ /* 0x000fc60002800000 */
[----:B------:R-:W2:Y:S01]  /*03c0*/  MUFU.SQRT R15, R24 ;  /* 0x00000018000f7308 */ /* 0x000ea20000002000 */
[----:B------:R-:W-:Y:S01]  /*03d0*/  FADD R13, R25, 0.0010000000474974513054 ;  /* 0x3a83126f190d7421 */ /* 0x000fe20000000000 */
[----:B------:R-:W-:Y:S01]  /*03e0*/  FADD R26, R26, 0.0010000000474974513054 ;  /* 0x3a83126f1a1a7421 */ /* 0x000fe20000000000 */
[----:B------:R-:W-:Y:S01]  /*03f0*/  @!P2 FMUL R12, R12, 16777216 ;  /* 0x4b8000000c0ca820 */ /* 0x000fe20000400000 */
[----:B------:R-:W-:Y:S01]  /*0400*/  @!P2 FMUL R6, R6, 16777216 ;  /* 0x4b8000000606a820 */ /* 0x000fe20000400000 */
[----:B-1----:R-:W-:Y:S01]  /*0410*/  FSETP.GT.AND P6, PT, R8, 8.50705917302346158658e+37, PT ;  /* 0x7e8000000800780b */ /* 0x002fe20003fc4000 */
[----:B-----5:R-:W-:Y:S01]  /*0420*/  FADD R16, -R20, R16 ;  /* 0x0000001014107221 */ /* 0x020fe20000000100 */
[----:B---3--:R-:W-:Y:S01]  /*0430*/  FSETP.GT.AND P2, PT, R14, 8.50705917302346158658e+37, PT ;  /* 0x7e8000000e00780b */ /* 0x008fe20003f44000 */
[----:B------:R-:W1:Y:S01]  /*0440*/  MUFU.SQRT R13, R13 ;  /* 0x0000000d000d7308 */ /* 0x000e620000002000 */
[----:B------:R-:W-:Y:S01]  /*0450*/  FSEL R20, R3, 1, P3 ;  /* 0x3f80000003147808 */ /* 0x000fe20001800000 */
[----:B------:R-:W-:Y:S01]  /*0460*/  @P3 FMUL R9, R9, 0.25 ;  /* 0x3e80000009093820 */ /* 0x000fe20000400000 */
[----:B------:R-:W-:-:S02]  /*0470*/  FSETP.GEU.AND P5, PT, R8, 1.175494350822287508e-38, PT ;  /* 0x008000000800780b */ /* 0x000fc40003fae000 */
[----:B------:R-:W-:-:S03]  /*0480*/  FSETP.GEU.AND P3, PT, R14, 1.175494350822287508e-38, PT ;  /* 0x008000000e00780b */ /* 0x000fc60003f6e000 */
[----:B------:R-:W3:Y:S01]  /*0490*/  MUFU.SQRT R25, R26 ;  /* 0x0000001a00197308 */ /* 0x000ee20000002000 */
[----:B------:R-:W-:Y:S01]  /*04a0*/  @!P4 FMUL R9, R9, 16777216 ;  /* 0x4b8000000909c820 */ /* 0x000fe20000400000 */
[----:B------:R-:W-:Y:S01]  /*04b0*/  @!P4 FMUL R20, R20, 16777216 ;  /* 0x4b8000001414c820 */ /* 0x000fe20000400000 */
[----:B--2---:R-:W-:Y:S01]  /*04c0*/  FSETP.GT.AND P4, PT, R15, 8.50705917302346158658e+37, PT ;  /* 0x7e8000000f00780b */ /* 0x004fe20003f84000 */
[----:B------:R-:W-:Y:S01]  /*04d0*/  FADD R11, -R11, R7 ;  /* 0x000000070b0b7221 */ /* 0x000fe20000000100 */
[C---:B------:R-:W-:Y:S01]  /*04e0*/  FSEL R24, R3.reuse, 1, P6 ;  /* 0x3f80000003187808 */ /* 0x040fe20003000000 */
[----:B------:R-:W-:Y:S02]  /*04f0*/  @P6 FMUL R8, R8, 0.25 ;  /* 0x3e80000008086820 */ /* 0x000fe40000400000 */
[----:B------:R2:W4:Y:S01]  /*0500*/  MUFU.RCP R7, R12 ;  /* 0x0000000c00077308 */ /* 0x0005220000001000 */
[----:B------:R-:W-:Y:S01]  /*0510*/  @P2 FMUL R14, R14, 0.25 ;  /* 0x3e8000000e0e2820 */ /* 0x000fe20000400000 */
[----:B------:R-:W-:Y:S01]  /*0520*/  @!P5 FMUL R8, R8, 16777216 ;  /* 0x4b8000000808d820 */ /* 0x000fe20000400000 */
[----:B------:R-:W-:Y:S01]  /*0530*/  @!P5 FMUL R24, R24, 16777216 ;  /* 0x4b8000001818d820 */ /* 0x000fe20000400000 */
[----:B--2---:R-:W-:Y:S01]  /*0540*/  FSEL R12, R3, 1, P2 ;  /* 0x3f800000030c7808 */ /* 0x004fe20001000000 */
[----:B------:R-:W-:Y:S01]  /*0550*/  @!P3 FMUL R14, R14, 16777216 ;  /* 0x4b8000000e0eb820 */ /* 0x000fe20000400000 */
[----:B-1----:R-:W-:-:S03]  /*0560*/  FSETP.GT.AND P5, PT, R13, 8.50705917302346158658e+37, PT ;  /* 0x7e8000000d00780b */ /* 0x002fc60003fa4000 */
[----:B------:R-:W-:Y:S01]  /*0570*/  @!P3 FMUL R12, R12, 16777216 ;  /* 0x4b8000000c0cb820 */ /* 0x000fe20000400000 */
[----:B---3--:R-:W-:Y:S01]  /*0580*/  FSETP.GT.AND P3, PT, R25, 8.50705917302346158658e+37, PT ;  /* 0x7e8000001900780b */ /* 0x008fe20003f64000 */
[----:B------:R-:W-:Y:S01]  /*0590*/  FADD R17, -R21, R17 ;  /* 0x0000001115117221 */ /* 0x000fe20000000100 */
[C---:B------:R-:W-:Y:S01]  /*05a0*/  FSETP.GEU.AND P6, PT, R15.reuse, 1.175494350822287508e-38, PT ;  /* 0x008000000f00780b */ /* 0x040fe20003fce000 */
[----:B------:R-:W-:Y:S01]  /*05b0*/  @P4 FMUL R15, R15, 0.25 ;  /* 0x3e8000000f0f4820 */ /* 0x000fe20000400000 */
[----:B------:R-:W-:Y:S01]  /*05c0*/  FSEL R21, R3, 1, P4 ;  /* 0x3f80000003157808 */ /* 0x000fe20002000000 */
[----:B------:R-:W1:Y:S01]  /*05d0*/  MUFU.RCP R29, R14 ;  /* 0x0000000e001d7308 */ /* 0x000e620000001000 */
[----:B------:R-:W-:Y:S02]  /*05e0*/  FSETP.GEU.AND P2, PT, R13, 1.175494350822287508e-38, PT ;  /* 0x008000000d00780b */ /* 0x000fe40003f4e000 */
[----:B------:R-:W-:Y:S01]  /*05f0*/  FSETP.GEU.AND P4, PT, R25, 1.175494350822287508e-38, PT ;  /* 0x008000001900780b */ /* 0x000fe20003f8e000 */
[----:B------:R-:W-:-:S04]  /*0600*/  FADD R23, -R23, R19 ;  /* 0x0000001317177221 */ /* 0x000fc80000000100 */
[----:B------:R-:W2:Y:S01]  /*0610*/  MUFU.RCP R33, R8 ;  /* 0x0000000800217308 */ /* 0x000ea20000001000 */
[----:B----4-:R-:W-:Y:S01]  /*0620*/  FMUL R19, R7, R6 ;  /* 0x0000000607137220 */ /* 0x010fe20000400000 */
[----:B------:R-:W-:Y:S01]  /*0630*/  @P5 FMUL R13, R13, 0.25 ;  /* 0x3e8000000d0d5820 */ /* 0x000fe20000400000 */
[----:B------:R-:W3:Y:S01]  /*0640*/  LDC.64 R6, c[0x0][0x228] ;  /* 0x00008a00ff067b82 */ /* 0x000ee20000000a00 */
[----:B------:R-:W-:-:S04]  /*0650*/  @P3 FMUL R25, R25, 0.25 ;  /* 0x3e80000019193820 */ /* 0x000fc80000400000 */
[----:B------:R-:W4:Y:S01]  /*0660*/  MUFU.RCP R9, R9 ;  /* 0x0000000900097308 */ /* 0x000f220000001000 */
[----:B------:R-:W-:Y:S01]  /*0670*/  @!P6 FMUL R15, R15, 16777216 ;  /* 0x4b8000000f0fe820 */ /* 0x000fe20000400000 */
[----:B------:R-:W-:Y:S01]  /*0680*/  @!P2 FMUL R13, R13, 16777216 ;  /* 0x4b8000000d0da820 */ /* 0x000fe20000400000 */
[----:B------:R-:W-:Y:S01]  /*0690*/  @!P4 FMUL R25, R25, 16777216 ;  /* 0x4b8000001919c820 */ /* 0x000fe20000400000 */
[----:B-1----:R-:W-:Y:S01]  /*06a0*/  FMUL R12, R29, R12 ;  /* 0x0000000c1d0c7220 */ /* 0x002fe20000400000 */
[----:B--2---:R-:W-:-:S03]  /*06b0*/  FMUL R33, R33, R24 ;  /* 0x0000001821217220 */ /* 0x004fc60000400000 */
[----:B------:R1:W2:Y:S08]  /*06c0*/  MUFU.RCP R8, R15 ;  /* 0x0000000f00087308 */ /* 0x0002b00000001000 */
[----:B------:R-:W5:Y:S01]  /*06d0*/  MUFU.RCP R26, R13 ;  /* 0x0000000d001a7308 */ /* 0x000f620000001000 */
[----:B----4-:R-:W-:Y:S01]  /*06e0*/  FMUL R24, R9, R20 ;  /* 0x0000001409187220 */ /* 0x010fe20000400000 */
[----:B-1----:R-:W-:-:S06]  /*06f0*/  FMUL R15, R33, R10 ;  /* 0x0000000a210f7220 */ /* 0x002fcc0000400000 */
[----:B------:R2:W1:Y:S01]  /*0700*/  MUFU.RCP R29, R25 ;  /* 0x00000019001d7308 */ /* 0x0004620000001000 */
[C---:B------:R-:W-:Y:S02]  /*0710*/  FSEL R9, R3.reuse, 1, P5 ;  /* 0x3f80000003097808 */ /* 0x040fe40002800000 */
[----:B------:R-:W-:Y:S01]  /*0720*/  FSEL R10, R3, 1, P3 ;  /* 0x3f800000030a7808 */ /* 0x000fe20001800000 */
[----:B------:R-:W-:Y:S02]  /*0730*/  @!P6 FMUL R21, R21, 16777216 ;  /* 0x4b8000001515e820 */ /* 0x000fe40000400000 */
[----:B------:R-:W-:Y:S02]  /*0740*/  @!P2 FMUL R9, R9, 16777216 ;  /* 0x4b8000000909a820 */ /* 0x000fe40000400000 */
[----:B------:R-:W-:Y:S01]  /*0750*/  @!P4 FMUL R10, R10, 16777216 ;  /* 0x4b8000000a0ac820 */ /* 0x000fe20000400000 */
[----:B------:R-:W-:Y:S01]  /*0760*/  FMUL R12, R12, R11 ;  /* 0x0000000b0c0c7220 */ /* 0x000fe20000400000 */
[----:B------:R-:W-:Y:S01]  /*0770*/  FMUL R24, R24, R5 ;  /* 0x0000000518187220 */ /* 0x000fe20000400000 */
[----:B------:R-:W-:Y:S01]  /*0780*/  FMUL R19, R19, R4 ;  /* 0x0000000413137220 */ /* 0x000fe20000400000 */
[----:B--2---:R-:W-:Y:S01]  /*0790*/  FMUL R25, R8, R21 ;  /* 0x0000001508197220 */ /* 0x004fe20000400000 */
[----:B-----5:R-:W-:Y:S01]  /*07a0*/  FMUL R26, R26, R9 ;  /* 0x000000091a1a7220 */ /* 0x020fe20000400000 */
[----:B---3--:R-:W-:-:S04]  /*07b0*/  IMAD.WIDE R32, R2, 0x4, R6 ;  /* 0x0000000402207825 */ /* 0x008fc800078e0206 */
[----:B-1----:R-:W-:Y:S01]  /*07c0*/  FMUL R29, R29, R10 ;  /* 0x0000000a1d1d7220 */ /* 0x002fe20000400000 */
[----:B------:R-:W-:Y:S02]  /*07d0*/  CS2R R8, SRZ ;  /* 0x0000000000087805 */ /* 0x000fe4000001ff00 */
[----:B------:R-:W-:Y:S02]  /*07e0*/  CS2R R10, SRZ ;  /* 0x00000000000a7805 */ /* 0x000fe4000001ff00 */
[----:B------:R-:W-:Y:S02]  /*07f0*/  CS2R R4, SRZ ;  /* 0x0000000000047805 */ /* 0x000fe4000001ff00 */
[----:B------:R-:W-:Y:S02]  /*0800*/  CS2R R6, SRZ ;  /* 0x0000000000067805 */ /* 0x000fe4000001ff00 */
[----:B------:R-:W2:Y:S04]  /*0810*/  @!P1 LDG.E.EL.128 R8, desc[UR4][R32.64] ;  /* 0x0000000420089981 */ /* 0x000ea8000c2e1d00 */
[----:B------:R-:W2:Y:S01]  /*0820*/  @!P1 LDG.E.EL.128 R4, desc[UR4][R30.64] ;  /* 0x000000041e049981 */ /* 0x000ea2000c2e1d00 */
[----:B------:R-:W-:-:S04]  /*0830*/  FADD R27, R27, 0.0010000000474974513054 ;  /* 0x3a83126f1b1b7421 */ /* 0x000fc80000000000 */
[----:B------:R-:W1:Y:S02]  /*0840*/  MUFU.SQRT R20, R27 ;  /* 0x0000001b00147308 */ /* 0x000e640000002000 */
[C---:B-1----:R-:W-:Y:S02]  /*0850*/  FSETP.GT.AND P2, PT, R20.reuse, 8.50705917302346158658e+37, PT ;  /* 0x7e8000001400780b */ /* 0x042fe40003f44000 */
[----:B------:R-:W-:-:S11]  /*0860*/  FSETP.GEU.AND P3, PT, R20, 1.175494350822287508e-38, PT ;  /* 0x008000001400780b */ /* 0x000fd60003f6e000 */
[----:B------:R-:W-:-:S04]  /*0870*/  @P2 FMUL R20, R20, 0.25 ;  /* 0x3e80000014142820 */ /* 0x000fc80000400000 */
[----:B------:R-:W-:-:S06]  /*0880*/  @!P3 FMUL R20, R20, 16777216 ;  /* 0x4b8000001414b820 */ /* 0x000fcc0000400000 */
[----:B------:R-:W1:Y:S01]  /*0890*/  MUFU.RCP R20, R20 ;  /* 0x0000001400147308 */ /* 0x000e620000001000 */
[----:B------:R-:W-:-:S05]  /*08a0*/  FSEL R3, R3, 1, P2 ;  /* 0x3f80000003037808 */ /* 0x000fca0001000000 */
[----:B------:R-:W-:Y:S01]  /*08b0*/  @!P3 FMUL R3, R3, 16777216 ;  /* 0x4b8000000303b820 */ /* 0x000fe20000400000 */
[----:B------:R-:W-:-:S03]  /*08c0*/  FADD R18, -R22, R18 ;  /* 0x0000001216127221 */ /* 0x000fc60000000100 */
[----:B-1----:R-:W-:Y:S01]  /*08d0*/  FMUL R2, R20, R3 ;  /* 0x0000000314027220 */ /* 0x002fe20000400000 */
[----:B------:R-:W-:-:S03]  /*08e0*/  CS2R R20, SRZ ;  /* 0x0000000000147805 */ /* 0x000fc6000001ff00 */
[----:B------:R-:W-:Y:S01]  /*08f0*/  FMUL R2, R2, R23 ;  /* 0x0000001702027220 */ /* 0x000fe20000400000 */
[----:B------:R-:W-:-:S06]  /*0900*/  CS2R R22, SRZ ;  /* 0x0000000000167805 */ /* 0x000fcc000001ff00 */
[----:B------:R-:W3:Y:S01]  /*0910*/  @!P0 LDG.E.EL.128 R20, desc[UR4][R30.64] ;  /* 0x000000041e148981 */ /* 0x000ee2000c2e1d00 */
[----:B--2---:R-:W-:Y:S01]  /*0920*/  FFMA R6, R15, R10, R6 ;  /* 0x0000000a0f067223 */ /* 0x004fe20000000006 */
[----:B------:R-:W-:Y:S01]  /*0930*/  FFMA R7, R12, R11, R7 ;  /* 0x0000000b0c077223 */ /* 0x000fe20000000007 */
[----:B------:R-:W-:Y:S02]  /*0940*/  CS2R R12, SRZ ;  /* 0x00000000000c7805 */ /* 0x000fe4000001ff00 */
[----:B------:R-:W-:Y:S01]  /*0950*/  CS2R R14, SRZ ;  /* 0x00000000000e7805 */ /* 0x000fe2000001ff00 */
[----:B------:R-:W1:Y:S05]  /*0960*/  LDC.64 R10, c[0x0][0x238] ;  /* 0x00008e00ff0a7b82 */ /* 0x000e6a0000000a00 */
[----:B------:R-:W3:Y:S01]  /*0970*/  @!P0 LDG.E.EL.128 R12, desc[UR4][R32.64] ;  /* 0x00000004200c8981 */ /* 0x000ee2000c2e1d00 */
[----:B------:R-:W-:Y:S01]  /*0980*/  FFMA R5, R24, R9, R5 ;  /* 0x0000000918057223 */ /* 0x000fe20000000005 */
[----:B------:R-:W-:Y:S01]  /*0990*/  FFMA R4, R19, R8, R4 ;  /* 0x0000000813047223 */ /* 0x000fe20000000004 */
[----:B------:R-:W-:Y:S01]  /*09a0*/  FSETP.GEU.AND P2, PT, R7, RZ, PT ;  /* 0x000000ff0700720b */ /* 0x000fe20003f4e000 */
[----:B------:R-:W-:Y:S01]  /*09b0*/  FMUL R29, R29, R18 ;  /* 0x000000121d1d7220 */ /* 0x000fe20000400000 */
[----:B------:R-:W-:Y:S01]  /*09c0*/  FSETP.GEU.AND P3, PT, R6, RZ, PT ;  /* 0x000000ff0600720b */ /* 0x000fe20003f6e000 */
[----:B------:R-:W-:Y:S01]  /*09d0*/  FMUL R26, R26, R17 ;  /* 0x000000111a1a7220 */ /* 0x000fe20000400000 */
[----:B------:R-:W-:Y:S01]  /*09e0*/  FSETP.GEU.AND P4, PT, R5, RZ, PT ;  /* 0x000000ff0500720b */ /* 0x000fe20003f8e000 */
[----:B------:R-:W-:Y:S01]  /*09f0*/  FMUL R25, R25, R16 ;  /* 0x0000001019197220 */ /* 0x000fe20000400000 */
[----:B------:R-:W-:-:S02]  /*0a00*/  FSETP.GEU.AND P5, PT, R4, RZ, PT ;  /* 0x000000ff0400720b */ /* 0x000fc40003fae000 */
[----:B------:R-:W-:Y:S02]  /*0a10*/  SEL R7, R7, RZ, P2 ;  /* 0x000000ff07077207 */ /* 0x000fe40001000000 */
[----:B------:R-:W-:Y:S02]  /*0a20*/  SEL R6, R6, RZ, P3 ;  /* 0x000000ff06067207 */ /* 0x000fe40001800000 */
[----:B------:R-:W-:Y:S02]  /*0a30*/  SEL R5, R5, RZ, P4 ;  /* 0x000000ff05057207 */ /* 0x000fe40002000000 */
[----:B------:R-:W-:Y:S01]  /*0a40*/  SEL R4, R4, RZ, P5 ;  /* 0x000000ff04047207 */ /* 0x000fe20002800000 */
[----:B-1----:R-:W-:-:S05]  /*0a50*/  IMAD.WIDE R10, R0, 0x4, R10 ;  /* 0x00000004000a7825 */ /* 0x002fca00078e020a */
[----:B------:R1:W-:Y:S01]  /*0a60*/  @!P1 STG.E.128 desc[UR4][R10.64], R4 ;  /* 0x000000040a009986 */ /* 0x0003e2000c101d04 */
[----:B---3--:R-:W-:Y:S01]  /*0a70*/  FFMA R2, R2, R15, R23 ;  /* 0x0000000f02027223 */ /* 0x008fe20000000017 */
[----:B------:R-:W-:Y:S01]  /*0a80*/  FFMA R14, R29, R14, R22 ;  /* 0x0000000e1d0e7223 */ /* 0x000fe20000000016 */
[----:B------:R-:W-:Y:S01]  /*0a90*/  FFMA R13, R26, R13, R21 ;  /* 0x0000000d1a0d7223 */ /* 0x000fe20000000015 */
[----:B------:R-:W-:Y:S02]  /*0aa0*/  FFMA R12, R25, R12, R20 ;  /* 0x0000000c190c7223 */ /* 0x000fe40000000014 */
[----:B------:R-:W-:Y:S02]  /*0ab0*/  FSETP.GEU.AND P1, PT, R2, RZ, PT ;  /* 0x000000ff0200720b */ /* 0x000fe40003f2e000 */
[----:B------:R-:W-:Y:S02]  /*0ac0*/  FSETP.GEU.AND P2, PT, R14, RZ, PT ;  /* 0x000000ff0e00720b */ /* 0x000fe40003f4e000 */
[----:B------:R-:W-:-:S02]  /*0ad0*/  FSETP.GEU.AND P3, PT, R13, RZ, PT ;  /* 0x000000ff0d00720b */ /* 0x000fc40003f6e000 */
[----:B------:R-:W-:Y:S02]  /*0ae0*/  FSETP.GEU.AND P4, PT, R12, RZ, PT ;  /* 0x000000ff0c00720b */ /* 0x000fe40003f8e000 */
[----:B------:R-:W-:Y:S02]  /*0af0*/  SEL R15, R2, RZ, P1 ;  /* 0x000000ff020f7207 */ /* 0x000fe40000800000 */
[----:B------:R-:W-:Y:S02]  /*0b00*/  SEL R14, R14, RZ, P2 ;  /* 0x000000ff0e0e7207 */ /* 0x000fe40001000000 */
[----:B------:R-:W-:Y:S02]  /*0b10*/  SEL R13, R13, RZ, P3 ;  /* 0x000000ff0d0d7207 */ /* 0x000fe40001800000 */
[----:B------:R-:W-:Y:S01]  /*0b20*/  SEL R12, R12, RZ, P4 ;  /* 0x000000ff0c0c7207 */ /* 0x000fe20002000000 */
[----:B-1----:R-:W-:Y:S06]  /*0b30*/  @P0 EXIT ;  /* 0x000000000000094d */ /* 0x002fec0003800000 */
[----:B------:R-:W-:Y:S01]  /*0b40*/  STG.E.128 desc[UR4][R10.64+0x800], R12 ;  /* 0x0008000c0a007986 */ /* 0x000fe2000c101d04 */
[----:B------:R-:W-:Y:S05]  /*0b50*/  EXIT ;  /* 0x000000000000794d */ /* 0x000fea0003800000 */
.L_x_0:
[----:B------:R-:W-:-:S00]  /*0b60*/  BRA `(.L_x_0) ;  /* 0xfffffffc00fc7947 */ /* 0x000fc0000383ffff */
[----:B------:R-:W-:-:S00]  /*0b70*/  NOP ;  /* 0x0000000000007918 */ /* 0x000fc00000000000 */
        /* <DEDUP_REMOVED lines=8> */
.L_x_1:


//--------------------- .nv.global.init           --------------------------
	.section	.nv.global.init,"aw",@progbits
.nv.global.init:
	.type		_$_str,@object
	.size		_$_str,(_$_str_$_2 - _$_str)
_$_str:
        /*0000*/ 	.byte	0x5f, 0x5f, 0x43, 0x55, 0x44, 0x41, 0x5f, 0x46, 0x54, 0x5a, 0x00
	.type		_$_str_$_2,@object
	.size		_$_str_$_2,(.L_1 - _$_str_$_2)
_$_str_$_2:
        /*000b*/ 	.byte	0x5f, 0x5f, 0x43, 0x55, 0x44, 0x41, 0x5f, 0x50, 0x52, 0x45, 0x43, 0x5f, 0x53, 0x51, 0x52, 0x54
        /*001b*/ 	.byte	0x00
.L_1:


//--------------------- .nv.constant0.triton_poi_fused__native_batch_norm_legit_no_training_relu_18 --------------------------
	.section	.nv.constant0.triton_poi_fused__native_batch_norm_legit_no_training_relu_18,"a",@progbits
	.sectionflags	@""
	.align	4
.nv.constant0.triton_poi_fused__native_batch_norm_legit_no_training_relu_18:
	.zero		580
